	.headerflags	@"EF_CUDA_TEXMODE_UNIFIED EF_CUDA_64BIT_ADDRESS EF_CUDA_ACCELERATORS EF_CUDA_SM90 EF_CUDA_VIRTUAL_SM(EF_CUDA_SM90)"
	.elftype	@"ET_EXEC"


//--------------------- .nv.info                  --------------------------
	.section	.nv.info,"",@"SHT_CUDA_INFO"
	.align	4


	//----- nvinfo : EIATTR_REGCOUNT
	.align		4
        /*0000*/ 	.byte	0x04, 0x2f
        /*0002*/ 	.short	(.L_3 - .L_2)
	.align		4
.L_2:
        /*0004*/ 	.word	index@(triton_poi_fused__native_batch_norm_legit_no_training_silu_1)
        /*0008*/ 	.word	0x00000014


	//----- nvinfo : EIATTR_MIN_STACK_SIZE
	.align		4
.L_3:
        /*000c*/ 	.byte	0x04, 0x12
        /*000e*/ 	.short	(.L_5 - .L_4)
	.align		4
.L_4:
        /*0010*/ 	.word	index@(triton_poi_fused__native_batch_norm_legit_no_training_silu_1)
        /*0014*/ 	.word	0x00000000


	//----- nvinfo : EIATTR_FRAME_SIZE
	.align		4
.L_5:
        /*0018*/ 	.byte	0x04, 0x11
        /*001a*/ 	.short	(.L_7 - .L_6)
	.align		4
.L_6:
        /*001c*/ 	.word	index@(triton_poi_fused__native_batch_norm_legit_no_training_silu_1)
        /*0020*/ 	.word	0x00000000


	//----- nvinfo : EIATTR_MIN_STACK_SIZE
	.align		4
.L_7:
        /*0024*/ 	.byte	0x04, 0x12
        /*0026*/ 	.short	(.L_9 - .L_8)
	.align		4
.L_8:
        /*0028*/ 	.word	index@(triton_poi_fused__native_batch_norm_legit_no_training_silu_1)
        /*002c*/ 	.word	0x00000000
.L_9:


//--------------------- .nv.info.triton_poi_fused__native_batch_norm_legit_no_training_silu_1 --------------------------
	.section	.nv.info.triton_poi_fused__native_batch_norm_legit_no_training_silu_1,"",@"SHT_CUDA_INFO"
	.sectionflags	@""
	.align	4


	//----- nvinfo : EIATTR_CUDA_API_VERSION
	.align		4
        /*0000*/ 	.byte	0x04, 0x37
        /*0002*/ 	.short	(.L_11 - .L_10)
.L_10:
        /*0004*/ 	.word	0x0000007c


	//----- nvinfo : EIATTR_KPARAM_INFO
	.align		4
.L_11:
        /*0008*/ 	.byte	0x04, 0x17
        /*000a*/ 	.short	(.L_13 - .L_12)
.L_12:
        /*000c*/ 	.word	0x00000000
        /*0010*/ 	.short	0x0006
        /*0012*/ 	.short	0x0030
        /*0014*/ 	.byte	0x00, 0xf0, 0x11, 0x00


	//----- nvinfo : EIATTR_KPARAM_INFO
	.align		4
.L_13:
        /*0018*/ 	.byte	0x04, 0x17
        /*001a*/ 	.short	(.L_15 - .L_14)
.L_14:
        /*001c*/ 	.word	0x00000000
        /*0020*/ 	.short	0x0005
        /*0022*/ 	.short	0x0028
        /*0024*/ 	.byte	0x00, 0xf4, 0x21, 0x00


	//----- nvinfo : EIATTR_KPARAM_INFO
	.align		4
.L_15:
        /*0028*/ 	.byte	0x04, 0x17
        /*002a*/ 	.short	(.L_17 - .L_16)
.L_16:
        /*002c*/ 	.word	0x00000000
        /*0030*/ 	.short	0x0004
        /*0032*/ 	.short	0x0020
        /*0034*/ 	.byte	0x00, 0xf4, 0x21, 0x00


	//----- nvinfo : EIATTR_KPARAM_INFO
	.align		4
.L_17:
        /*0038*/ 	.byte	0x04, 0x17
        /*003a*/ 	.short	(.L_19 - .L_18)
.L_18:
        /*003c*/ 	.word	0x00000000
        /*0040*/ 	.short	0x0003
        /*0042*/ 	.short	0x0018
        /*0044*/ 	.byte	0x00, 0xf4, 0x21, 0x00


	//----- nvinfo : EIATTR_KPARAM_INFO
	.align		4
.L_19:
        /*0048*/ 	.byte	0x04, 0x17
        /*004a*/ 	.short	(.L_21 - .L_20)
.L_20:
        /*004c*/ 	.word	0x00000000
        /*0050*/ 	.short	0x0002
        /*0052*/ 	.short	0x0010
        /*0054*/ 	.byte	0x00, 0xf4, 0x21, 0x00


	//----- nvinfo : EIATTR_KPARAM_INFO
	.align		4
.L_21:
        /*0058*/ 	.byte	0x04, 0x17
        /*005a*/ 	.short	(.L_23 - .L_22)
.L_22:
        /*005c*/ 	.word	0x00000000
        /*0060*/ 	.short	0x0001
        /*0062*/ 	.short	0x0008
        /*0064*/ 	.byte	0x00, 0xf4, 0x21, 0x00


	//----- nvinfo : EIATTR_KPARAM_INFO
	.align		4
.L_23:
        /*0068*/ 	.byte	0x04, 0x17
        /*006a*/ 	.short	(.L_25 - .L_24)
.L_24:
        /*006c*/ 	.word	0x00000000
        /*0070*/ 	.short	0x0000
        /*0072*/ 	.short	0x0000
        /*0074*/ 	.byte	0x00, 0xf4, 0x21, 0x00


	//----- nvinfo : EIATTR_SPARSE_MMA_MASK
	.align		4
.L_25:
        /*0078*/ 	.byte	0x03, 0x50
        /*007a*/ 	.short	0x0000


	//----- nvinfo : EIATTR_MAXREG_COUNT
	.align		4
        /*007c*/ 	.byte	0x03, 0x1b
        /*007e*/ 	.short	0x00ff


	//----- nvinfo : EIATTR_EXIT_INSTR_OFFSETS
	.align		4
        /*0080*/ 	.byte	0x04, 0x1c
        /*0082*/ 	.short	(.L_27 - .L_26)


	//   ....[0]....
.L_26:
        /*0084*/ 	.word	0x000003e0


	//   ....[1]....
        /*0088*/ 	.word	0x00000400


	//----- nvinfo : EIATTR_REQNTID
	.align		4
.L_27:
        /*008c*/ 	.byte	0x04, 0x10
        /*008e*/ 	.short	(.L_29 - .L_28)
.L_28:
        /*0090*/ 	.word	0x00000020
        /*0094*/ 	.word	0x00000001
        /*0098*/ 	.word	0x00000001


	//----- nvinfo : EIATTR_CBANK_PARAM_SIZE
	.align		4
.L_29:
        /*009c*/ 	.byte	0x03, 0x19
        /*009e*/ 	.short	0x0034


	//----- nvinfo : EIATTR_PARAM_CBANK
	.align		4
        /*00a0*/ 	.byte	0x04, 0x0a
        /*00a2*/ 	.short	(.L_31 - .L_30)
	.align		4
.L_30:
        /*00a4*/ 	.word	index@(.nv.constant0.triton_poi_fused__native_batch_norm_legit_no_training_silu_1)
        /*00a8*/ 	.short	0x0210
        /*00aa*/ 	.short	0x0034


	//----- nvinfo : EIATTR_SW_WAR
	.align		4
.L_31:
        /*00ac*/ 	.byte	0x04, 0x36
        /*00ae*/ 	.short	(.L_33 - .L_32)
.L_32:
        /*00b0*/ 	.word	0x00000008
.L_33:


//--------------------- .nv.callgraph             --------------------------
	.section	.nv.callgraph,"",@"SHT_CUDA_CALLGRAPH"
	.align	4
	.sectionentsize	8
	.align		4
        /*0000*/ 	.word	0x00000000
	.align		4
        /*0004*/ 	.word	0xffffffff
	.align		4
        /*0008*/ 	.word	0x00000000
	.align		4
        /*000c*/ 	.word	0xfffffffe
	.align		4
        /*0010*/ 	.word	0x00000000
	.align		4
        /*0014*/ 	.word	0xfffffffd
	.align		4
        /*0018*/ 	.word	0x00000000
	.align		4
        /*001c*/ 	.word	0xfffffffc


//--------------------- .nv.constant4             --------------------------
	.section	.nv.constant4,"a",@progbits
	.align	8
	.align		8
.nv.constant4:
        /*0000*/ 	.dword	_$_str
	.align		8
        /*0008*/ 	.dword	_$_str_$_2


//--------------------- .text.triton_poi_fused__native_batch_norm_legit_no_training_silu_1 --------------------------
	.section	.text.triton_poi_fused__native_batch_norm_legit_no_training_silu_1,"ax",@progbits
	.align	128
        .global         triton_poi_fused__native_batch_norm_legit_no_training_silu_1
        .type           triton_poi_fused__native_batch_norm_legit_no_training_silu_1,@function
        .size           triton_poi_fused__native_batch_norm_legit_no_training_silu_1,(.L_x_1 - triton_poi_fused__native_batch_norm_legit_no_training_silu_1)
        .other          triton_poi_fused__native_batch_norm_legit_no_training_silu_1,@"STO_CUDA_ENTRY STV_DEFAULT"
triton_poi_fused__native_batch_norm_legit_no_training_silu_1:
.text.triton_poi_fused__native_batch_norm_legit_no_training_silu_1:
[----:B------:R-:W0:Y:S01]  /*0000*/  LDC R1, c[0x0][0x28] ;  /* 0x00000a00ff017b82 */ /* 0x000e220000000800 */
[----:B------:R-:W1:Y:S07]  /*0010*/  S2R R0, SR_TID.X ;  /* 0x0000000000007919 */ /* 0x000e6e0000002100 */
[----:B------:R-:W2:Y:S01]  /*0020*/  LDC.64 R6, c[0x0][0x228] ;  /* 0x00008a00ff067b82 */ /* 0x000ea20000000a00 */
[----:B------:R-:W-:Y:S01]  /*0030*/  HFMA2.MMA R12, -RZ, RZ, 0, 0 ;  /* 0x00000000ff0c7435 */ /* 0x000fe200000001ff */
[----:B------:R-:W-:Y:S01]  /*0040*/  ULDC.64 UR4, c[0x0][0x208] ;  /* 0x0000820000047ab9 */ /* 0x000fe20000000a00 */
[----:B------:R-:W3:Y:S05]  /*0050*/  S2R R13, SR_CTAID.X ;  /* 0x00000000000d7919 */ /* 0x000eea0000002500 */
[----:B------:R-:W4:Y:S08]  /*0060*/  LDC.64 R4, c[0x0][0x220] ;  /* 0x00008800ff047b82 */ /* 0x000f300000000a00 */
[----:B------:R-:W5:Y:S08]  /*0070*/  LDC.64 R8, c[0x0][0x230] ;  /* 0x00008c00ff087b82 */ /* 0x000f700000000a00 */
[----:B------:R-:W4:Y:S01]  /*0080*/  LDC.64 R10, c[0x0][0x238] ;  /* 0x00008e00ff0a7b82 */ /* 0x000f220000000a00 */
[----:B-1----:R-:W-:-:S02]  /*0090*/  LOP3.LUT R0, R0, 0x1f, RZ, 0xc0, !PT ;  /* 0x0000001f00007812 */ /* 0x002fc400078ec0ff */
[----:B---3--:R-:W-:Y:S02]  /*00a0*/  SHF.R.S32.HI R2, RZ, 0x1a, R13 ;  /* 0x0000001aff027819 */ /* 0x008fe4000001140d */
[----:B------:R-:W-:Y:S02]  /*00b0*/  LEA R13, R13, R0, 0x5 ;  /* 0x000000000d0d7211 */ /* 0x000fe400078e28ff */
[----:B------:R-:W-:Y:S02]  /*00c0*/  SGXT R0, R2, 0x1 ;  /* 0x000000010200781a */ /* 0x000fe40000000200 */
[----:B------:R-:W-:Y:S02]  /*00d0*/  ISETP.GE.AND P0, PT, R13, 0x20, PT ;  /* 0x000000200d00780c */ /* 0x000fe40003f06270 */
[----:B------:R-:W-:-:S04]  /*00e0*/  LEA.HI R0, R0, R13, RZ, 0x2 ;  /* 0x0000000d00007211 */ /* 0x000fc800078f10ff */
[----:B------:R-:W-:-:S04]  /*00f0*/  SHF.R.S32.HI R3, RZ, 0x2, R0 ;  /* 0x00000002ff037819 */ /* 0x000fc80000011400 */
[----:B------:R-:W-:-:S04]  /*0100*/  LEA.HI R0, R0, R3, RZ, 0x1 ;  /* 0x0000000300007211 */ /* 0x000fc800078f08ff */
[----:B------:R-:W-:-:S04]  /*0110*/  LOP3.LUT R0, R0, 0xfffffffe, RZ, 0xc0, !PT ;  /* 0xfffffffe00007812 */ /* 0x000fc800078ec0ff */
[----:B------:R-:W-:Y:S02]  /*0120*/  IADD3 R15, R3, -R0, RZ ;  /* 0x80000000030f7210 */ /* 0x000fe40007ffe0ff */
[----:B------:R-:W1:Y:S03]  /*0130*/  LDC.64 R2, c[0x0][0x218] ;  /* 0x00008600ff027b82 */ /* 0x000e660000000a00 */
[----:B--2---:R-:W-:-:S05]  /*0140*/  IMAD.WIDE R6, R15, 0x4, R6 ;  /* 0x000000040f067825 */ /* 0x004fca00078e0206 */
[----:B------:R5:W2:Y:S01]  /*0150*/  @!P0 LDG.E.EL R12, desc[UR4][R6.64] ;  /* 0x00000004060c8981 */ /* 0x000aa2000c2e1900 */
[----:B------:R-:W-:Y:S01]  /*0160*/  HFMA2.MMA R17, -RZ, RZ, 0, 0 ;  /* 0x00000000ff117435 */ /* 0x000fe200000001ff */
[----:B------:R-:W-:Y:S01]  /*0170*/  MOV R0, RZ ;  /* 0x000000ff00007202 */ /* 0x000fe20000000f00 */
[----:B----4-:R-:W-:-:S04]  /*0180*/  IMAD.WIDE R4, R15, 0x4, R4 ;  /* 0x000000040f047825 */ /* 0x010fc800078e0204 */
[----:B-----5:R-:W-:-:S04]  /*0190*/  IMAD.WIDE R6, R15, 0x4, R8 ;  /* 0x000000040f067825 */ /* 0x020fc800078e0208 */
[----:B------:R-:W3:Y:S01]  /*01a0*/  @!P0 LDG.E.EL R17, desc[UR4][R4.64] ;  /* 0x0000000404118981 */ /* 0x000ee2000c2e1900 */
[----:B-1----:R-:W-:-:S04]  /*01b0*/  IMAD.WIDE R2, R13, 0x4, R2 ;  /* 0x000000040d027825 */ /* 0x002fc800078e0202 */
[----:B0-----:R-:W-:Y:S01]  /*01c0*/  IMAD.WIDE R8, R15, 0x4, R10 ;  /* 0x000000040f087825 */ /* 0x001fe200078e020a */
[----:B------:R0:W3:Y:S01]  /*01d0*/  @!P0 LDG.E R0, desc[UR4][R2.64] ;  /* 0x0000000402008981 */ /* 0x0000e2000c1e1900 */
[----:B------:R-:W-:-:S06]  /*01e0*/  CS2R R10, SRZ ;  /* 0x00000000000a7805 */ /* 0x000fcc000001ff00 */
[----:B------:R-:W4:Y:S04]  /*01f0*/  @!P0 LDG.E.EL R10, desc[UR4][R6.64] ;  /* 0x00000004060a8981 */ /* 0x000f28000c2e1900 */
[----:B------:R-:W4:Y:S01]  /*0200*/  @!P0 LDG.E.EL R11, desc[UR4][R8.64] ;  /* 0x00000004080b8981 */ /* 0x000f22000c2e1900 */
[----:B------:R-:W-:Y:S01]  /*0210*/  MOV R15, 0x3e800000 ;  /* 0x3e800000000f7802 */ /* 0x000fe20000000f00 */
[----:B--2---:R-:W-:-:S04]  /*0220*/  FADD R12, R12, 9.9999997473787516356e-06 ;  /* 0x3727c5ac0c0c7421 */ /* 0x004fc80000000000 */
[----:B------:R-:W1:Y:S02]  /*0230*/  MUFU.SQRT R14, R12 ;  /* 0x0000000c000e7308 */ /* 0x000e640000002000 */
[C---:B-1----:R-:W-:Y:S02]  /*0240*/  FSETP.GT.AND P1, PT, R14.reuse, 8.50705917302346158658e+37, PT ;  /* 0x7e8000000e00780b */ /* 0x042fe40003f24000 */
[----:B------:R-:W-:-:S11]  /*0250*/  FSETP.GEU.AND P2, PT, R14, 1.175494350822287508e-38, PT ;  /* 0x008000000e00780b */ /* 0x000fd60003f4e000 */
[----:B------:R-:W-:-:S04]  /*0260*/  @P1 FMUL R14, R14, 0.25 ;  /* 0x3e8000000e0e1820 */ /* 0x000fc80000400000 */
[----:B------:R-:W-:-:S06]  /*0270*/  @!P2 FMUL R14, R14, 16777216 ;  /* 0x4b8000000e0ea820 */ /* 0x000fcc0000400000 */
[----:B------:R-:W1:Y:S01]  /*0280*/  MUFU.RCP R14, R14 ;  /* 0x0000000e000e7308 */ /* 0x000e620000001000 */
[----:B0-----:R-:W-:Y:S01]  /*0290*/  FSEL R3, R15, 1, P1 ;  /* 0x3f8000000f037808 */ /* 0x001fe20000800000 */
[----:B---3--:R-:W-:-:S04]  /*02a0*/  FADD R0, -R17, R0 ;  /* 0x0000000011007221 */ /* 0x008fc80000000100 */
[----:B------:R-:W-:-:S04]  /*02b0*/  @!P2 FMUL R3, R3, 16777216 ;  /* 0x4b8000000303a820 */ /* 0x000fc80000400000 */
[----:B-1----:R-:W-:-:S04]  /*02c0*/  FMUL R3, R14, R3 ;  /* 0x000000030e037220 */ /* 0x002fc80000400000 */
[----:B------:R-:W-:-:S04]  /*02d0*/  FMUL R0, R0, R3 ;  /* 0x0000000300007220 */ /* 0x000fc80000400000 */
[----:B----4-:R-:W-:-:S04]  /*02e0*/  FFMA R0, R0, R10, R11 ;  /* 0x0000000a00007223 */ /* 0x010fc8000000000b */
[----:B------:R-:W-:-:S04]  /*02f0*/  FADD R2, RZ, -R0 ;  /* 0x80000000ff027221 */ /* 0x000fc80000000000 */
[----:B------:R-:W-:-:S05]  /*0300*/  FMUL R4, R2, 1.4426950216293334961 ;  /* 0x3fb8aa3b02047820 */ /* 0x000fca0000400000 */
[----:B------:R-:W-:-:S13]  /*0310*/  FSETP.GEU.AND P1, PT, R4, -126, PT ;  /* 0xc2fc00000400780b */ /* 0x000fda0003f2e000 */
[----:B------:R-:W-:-:S04]  /*0320*/  @!P1 FMUL R4, R4, 0.5 ;  /* 0x3f00000004049820 */ /* 0x000fc80000400000 */
[----:B------:R-:W0:Y:S02]  /*0330*/  MUFU.EX2 R2, R4 ;  /* 0x0000000400027308 */ /* 0x000e240000000800 */
[----:B0-----:R-:W-:-:S04]  /*0340*/  @!P1 FMUL R2, R2, R2 ;  /* 0x0000000202029220 */ /* 0x001fc80000400000 */
[----:B------:R-:W-:Y:S02]  /*0350*/  FADD R5, R2, 1 ;  /* 0x3f80000002057421 */ /* 0x000fe40000000000 */
[----:B------:R-:W0:Y:S03]  /*0360*/  LDC.64 R2, c[0x0][0x210] ;  /* 0x00008400ff027b82 */ /* 0x000e260000000a00 */
[----:B------:R-:W-:-:S13]  /*0370*/  FSETP.GT.AND P1, PT, R5, 8.50705917302346158658e+37, PT ;  /* 0x7e8000000500780b */ /* 0x000fda0003f24000 */
[----:B------:R-:W-:-:S06]  /*0380*/  @P1 FMUL R5, R5, 0.25 ;  /* 0x3e80000005051820 */ /* 0x000fcc0000400000 */
[----:B------:R-:W1:Y:S01]  /*0390*/  MUFU.RCP R5, R5 ;  /* 0x0000000500057308 */ /* 0x000e620000001000 */
[----:B------:R-:W-:Y:S01]  /*03a0*/  FSEL R6, R15, 1, P1 ;  /* 0x3f8000000f067808 */ /* 0x000fe20000800000 */
[----:B0-----:R-:W-:-:S04]  /*03b0*/  IMAD.WIDE R2, R13, 0x4, R2 ;  /* 0x000000040d027825 */ /* 0x001fc800078e0202 */
[----:B-1----:R-:W-:-:S04]  /*03c0*/  FMUL R7, R5, R6 ;  /* 0x0000000605077220 */ /* 0x002fc80000400000 */
[----:B------:R-:W-:Y:S01]  /*03d0*/  FMUL R7, R0, R7 ;  /* 0x0000000700077220 */ /* 0x000fe20000400000 */
[----:B------:R-:W-:Y:S06]  /*03e0*/  @P0 EXIT ;  /* 0x000000000000094d */ /* 0x000fec0003800000 */
[----:B------:R-:W-:Y:S01]  /*03f0*/  STG.E desc[UR4][R2.64], R7 ;  /* 0x0000000702007986 */ /* 0x000fe2000c101904 */
[----:B------:R-:W-:Y:S05]  /*0400*/  EXIT ;  /* 0x000000000000794d */ /* 0x000fea0003800000 */
.L_x_0:
[----:B------:R-:W-:-:S00]  /*0410*/  BRA `(.L_x_0) ;  /* 0xfffffffc00fc7947 */ /* 0x000fc0000383ffff */
[----:B------:R-:W-:-:S00]  /*0420*/  NOP ;  /* 0x0000000000007918 */ /* 0x000fc00000000000 */
        /* <DEDUP_REMOVED lines=13> */
.L_x_1:


//--------------------- .nv.global.init           --------------------------
	.section	.nv.global.init,"aw",@progbits
.nv.global.init:
	.type		_$_str,@object
	.size		_$_str,(_$_str_$_2 - _$_str)
_$_str:
        /*0000*/ 	.byte	0x5f, 0x5f, 0x43, 0x55, 0x44, 0x41, 0x5f, 0x46, 0x54, 0x5a, 0x00
	.type		_$_str_$_2,@object
	.size		_$_str_$_2,(.L_1 - _$_str_$_2)
_$_str_$_2:
        /*000b*/ 	.byte	0x5f, 0x5f, 0x43, 0x55, 0x44, 0x41, 0x5f, 0x50, 0x52, 0x45, 0x43, 0x5f, 0x53, 0x51, 0x52, 0x54
        /*001b*/ 	.byte	0x00
.L_1:


//--------------------- .nv.constant0.triton_poi_fused__native_batch_norm_legit_no_training_silu_1 --------------------------
	.section	.nv.constant0.triton_poi_fused__native_batch_norm_legit_no_training_silu_1,"a",@progbits
	.sectionflags	@""
	.align	4
.nv.constant0.triton_poi_fused__native_batch_norm_legit_no_training_silu_1:
	.zero		580
